	.headerflags	@"EF_CUDA_TEXMODE_UNIFIED EF_CUDA_64BIT_ADDRESS EF_CUDA_ACCELERATORS EF_CUDA_SM90 EF_CUDA_VIRTUAL_SM(EF_CUDA_SM90)"
	.elftype	@"ET_EXEC"


//--------------------- .nv.info                  --------------------------
	.section	.nv.info,"",@"SHT_CUDA_INFO"
	.align	4


	//----- nvinfo : EIATTR_REGCOUNT
	.align		4
        /*0000*/ 	.byte	0x04, 0x2f
        /*0002*/ 	.short	(.L_1 - .L_0)
	.align		4
.L_0:
        /*0004*/ 	.word	index@(triton_poi_fused_cat_2)
        /*0008*/ 	.word	0x00000014


	//----- nvinfo : EIATTR_MIN_STACK_SIZE
	.align		4
.L_1:
        /*000c*/ 	.byte	0x04, 0x12
        /*000e*/ 	.short	(.L_3 - .L_2)
	.align		4
.L_2:
        /*0010*/ 	.word	index@(triton_poi_fused_cat_2)
        /*0014*/ 	.word	0x00000000


	//----- nvinfo : EIATTR_FRAME_SIZE
	.align		4
.L_3:
        /*0018*/ 	.byte	0x04, 0x11
        /*001a*/ 	.short	(.L_5 - .L_4)
	.align		4
.L_4:
        /*001c*/ 	.word	index@(triton_poi_fused_cat_2)
        /*0020*/ 	.word	0x00000000


	//----- nvinfo : EIATTR_MIN_STACK_SIZE
	.align		4
.L_5:
        /*0024*/ 	.byte	0x04, 0x12
        /*0026*/ 	.short	(.L_7 - .L_6)
	.align		4
.L_6:
        /*0028*/ 	.word	index@(triton_poi_fused_cat_2)
        /*002c*/ 	.word	0x00000000
.L_7:


//--------------------- .nv.info.triton_poi_fused_cat_2 --------------------------
	.section	.nv.info.triton_poi_fused_cat_2,"",@"SHT_CUDA_INFO"
	.sectionflags	@""
	.align	4


	//----- nvinfo : EIATTR_CUDA_API_VERSION
	.align		4
        /*0000*/ 	.byte	0x04, 0x37
        /*0002*/ 	.short	(.L_9 - .L_8)
.L_8:
        /*0004*/ 	.word	0x0000007c


	//----- nvinfo : EIATTR_KPARAM_INFO
	.align		4
.L_9:
        /*0008*/ 	.byte	0x04, 0x17
        /*000a*/ 	.short	(.L_11 - .L_10)
.L_10:
        /*000c*/ 	.word	0x00000000
        /*0010*/ 	.short	0x0005
        /*0012*/ 	.short	0x0028
        /*0014*/ 	.byte	0x00, 0xf0, 0x11, 0x00


	//----- nvinfo : EIATTR_KPARAM_INFO
	.align		4
.L_11:
        /*0018*/ 	.byte	0x04, 0x17
        /*001a*/ 	.short	(.L_13 - .L_12)
.L_12:
        /*001c*/ 	.word	0x00000000
        /*0020*/ 	.short	0x0004
        /*0022*/ 	.short	0x0020
        /*0024*/ 	.byte	0x00, 0xf4, 0x21, 0x00


	//----- nvinfo : EIATTR_KPARAM_INFO
	.align		4
.L_13:
        /*0028*/ 	.byte	0x04, 0x17
        /*002a*/ 	.short	(.L_15 - .L_14)
.L_14:
        /*002c*/ 	.word	0x00000000
        /*0030*/ 	.short	0x0003
        /*0032*/ 	.short	0x0018
        /*0034*/ 	.byte	0x00, 0xf4, 0x21, 0x00


	//----- nvinfo : EIATTR_KPARAM_INFO
	.align		4
.L_15:
        /*0038*/ 	.byte	0x04, 0x17
        /*003a*/ 	.short	(.L_17 - .L_16)
.L_16:
        /*003c*/ 	.word	0x00000000
        /*0040*/ 	.short	0x0002
        /*0042*/ 	.short	0x0010
        /*0044*/ 	.byte	0x00, 0xf4, 0x21, 0x00


	//----- nvinfo : EIATTR_KPARAM_INFO
	.align		4
.L_17:
        /*0048*/ 	.byte	0x04, 0x17
        /*004a*/ 	.short	(.L_19 - .L_18)
.L_18:
        /*004c*/ 	.word	0x00000000
        /*0050*/ 	.short	0x0001
        /*0052*/ 	.short	0x0008
        /*0054*/ 	.byte	0x00, 0xf4, 0x21, 0x00


	//----- nvinfo : EIATTR_KPARAM_INFO
	.align		4
.L_19:
        /*0058*/ 	.byte	0x04, 0x17
        /*005a*/ 	.short	(.L_21 - .L_20)
.L_20:
        /*005c*/ 	.word	0x00000000
        /*0060*/ 	.short	0x0000
        /*0062*/ 	.short	0x0000
        /*0064*/ 	.byte	0x00, 0xf4, 0x21, 0x00


	//----- nvinfo : EIATTR_SPARSE_MMA_MASK
	.align		4
.L_21:
        /*0068*/ 	.byte	0x03, 0x50
        /*006a*/ 	.short	0x0000


	//----- nvinfo : EIATTR_MAXREG_COUNT
	.align		4
        /*006c*/ 	.byte	0x03, 0x1b
        /*006e*/ 	.short	0x00ff


	//----- nvinfo : EIATTR_EXIT_INSTR_OFFSETS
	.align		4
        /*0070*/ 	.byte	0x04, 0x1c
        /*0072*/ 	.short	(.L_23 - .L_22)


	//   ....[0]....
.L_22:
        /*0074*/ 	.word	0x00000430


	//----- nvinfo : EIATTR_REQNTID
	.align		4
.L_23:
        /*0078*/ 	.byte	0x04, 0x10
        /*007a*/ 	.short	(.L_25 - .L_24)
.L_24:
        /*007c*/ 	.word	0x00000080
        /*0080*/ 	.word	0x00000001
        /*0084*/ 	.word	0x00000001


	//----- nvinfo : EIATTR_CBANK_PARAM_SIZE
	.align		4
.L_25:
        /*0088*/ 	.byte	0x03, 0x19
        /*008a*/ 	.short	0x002c


	//----- nvinfo : EIATTR_PARAM_CBANK
	.align		4
        /*008c*/ 	.byte	0x04, 0x0a
        /*008e*/ 	.short	(.L_27 - .L_26)
	.align		4
.L_26:
        /*0090*/ 	.word	index@(.nv.constant0.triton_poi_fused_cat_2)
        /*0094*/ 	.short	0x0210
        /*0096*/ 	.short	0x002c


	//----- nvinfo : EIATTR_SW_WAR
	.align		4
.L_27:
        /*0098*/ 	.byte	0x04, 0x36
        /*009a*/ 	.short	(.L_29 - .L_28)
.L_28:
        /*009c*/ 	.word	0x00000008
.L_29:


//--------------------- .nv.callgraph             --------------------------
	.section	.nv.callgraph,"",@"SHT_CUDA_CALLGRAPH"
	.align	4
	.sectionentsize	8
	.align		4
        /*0000*/ 	.word	0x00000000
	.align		4
        /*0004*/ 	.word	0xffffffff
	.align		4
        /*0008*/ 	.word	0x00000000
	.align		4
        /*000c*/ 	.word	0xfffffffe
	.align		4
        /*0010*/ 	.word	0x00000000
	.align		4
        /*0014*/ 	.word	0xfffffffd
	.align		4
        /*0018*/ 	.word	0x00000000
	.align		4
        /*001c*/ 	.word	0xfffffffc


//--------------------- .text.triton_poi_fused_cat_2 --------------------------
	.section	.text.triton_poi_fused_cat_2,"ax",@progbits
	.align	128
        .global         triton_poi_fused_cat_2
        .type           triton_poi_fused_cat_2,@function
        .size           triton_poi_fused_cat_2,(.L_x_1 - triton_poi_fused_cat_2)
        .other          triton_poi_fused_cat_2,@"STO_CUDA_ENTRY STV_DEFAULT"
triton_poi_fused_cat_2:
.text.triton_poi_fused_cat_2:
[----:B------:R-:W-:Y:S01]  /*0000*/  LDC R1, c[0x0][0x28] ;  /* 0x00000a00ff017b82 */ /* 0x000fe20000000800 */
[----:B------:R-:W1:Y:S07]  /*0010*/  S2R R0, SR_TID.X ;  /* 0x0000000000007919 */ /* 0x000e6e0000002100 */
[----:B------:R-:W2:Y:S01]  /*0020*/  LDC.64 R10, c[0x0][0x220] ;  /* 0x00008800ff0a7b82 */ /* 0x000ea20000000a00 */
[----:B------:R-:W-:Y:S01]  /*0030*/  ULDC.64 UR4, c[0x0][0x218] ;  /* 0x0000860000047ab9 */ /* 0x000fe20000000a00 */
[----:B------:R-:W-:Y:S01]  /*0040*/  PRMT R6, RZ, 0x7610, R6 ;  /* 0x00007610ff067816 */ /* 0x000fe20000000006 */
[----:B------:R-:W3:Y:S05]  /*0050*/  S2R R5, SR_CTAID.X ;  /* 0x0000000000057919 */ /* 0x000eea0000002500 */
[----:B------:R-:W4:Y:S01]  /*0060*/  LDC.64 R12, c[0x0][0x228] ;  /* 0x00008a00ff0c7b82 */ /* 0x000f220000000a00 */
[----:B-1----:R-:W-:Y:S01]  /*0070*/  IMAD.SHL.U32 R0, R0, 0x2, RZ ;  /* 0x0000000200007824 */ /* 0x002fe200078e00ff */
[----:B---3--:R-:W-:-:S04]  /*0080*/  SHF.R.S32.HI R3, RZ, 0x17, R5 ;  /* 0x00000017ff037819 */ /* 0x008fc80000011405 */
[----:B------:R-:W-:Y:S02]  /*0090*/  LOP3.LUT R0, R0, 0xfe, RZ, 0xc0, !PT ;  /* 0x000000fe00007812 */ /* 0x000fe400078ec0ff */
[----:B------:R-:W-:-:S03]  /*00a0*/  SGXT R3, R3, 0x1 ;  /* 0x000000010303781a */ /* 0x000fc60000000200 */
[----:B------:R-:W-:-:S05]  /*00b0*/  IMAD R0, R5, 0x100, R0 ;  /* 0x0000010005007824 */ /* 0x000fca00078e0200 */
[----:B------:R-:W-:Y:S02]  /*00c0*/  LEA.HI R3, R3, R0, RZ, 0x4 ;  /* 0x0000000003037211 */ /* 0x000fe400078f20ff */
[----:B------:R-:W-:Y:S02]  /*00d0*/  SHF.R.S32.HI R5, RZ, 0x1f, R0 ;  /* 0x0000001fff057819 */ /* 0x000fe40000011400 */
[--C-:B------:R-:W-:Y:S02]  /*00e0*/  SHF.R.S32.HI R2, RZ, 0x4, R3.reuse ;  /* 0x00000004ff027819 */ /* 0x100fe40000011403 */
[----:B------:R-:W-:Y:S02]  /*00f0*/  SHF.R.S32.HI R7, RZ, 0x1f, R3 ;  /* 0x0000001fff077819 */ /* 0x000fe40000011403 */
[----:B------:R-:W-:Y:S02]  /*0100*/  LOP3.LUT R3, R3, 0xfffffff0, RZ, 0xc0, !PT ;  /* 0xfffffff003037812 */ /* 0x000fe400078ec0ff */
[----:B------:R-:W-:-:S02]  /*0110*/  LEA.HI R7, R7, R2, RZ, 0x7 ;  /* 0x0000000207077211 */ /* 0x000fc400078f38ff */
[----:B------:R-:W-:Y:S01]  /*0120*/  LEA.HI R5, R5, R0, RZ, 0xb ;  /* 0x0000000005057211 */ /* 0x000fe200078f58ff */
[----:B------:R-:W-:Y:S01]  /*0130*/  IMAD.IADD R4, R0, 0x1, -R3 ;  /* 0x0000000100047824 */ /* 0x000fe200078e0a03 */
[----:B------:R-:W-:Y:S02]  /*0140*/  LOP3.LUT R9, R7, 0xffffff80, RZ, 0xc0, !PT ;  /* 0xffffff8007097812 */ /* 0x000fe400078ec0ff */
[----:B------:R-:W-:-:S03]  /*0150*/  SHF.R.S32.HI R7, RZ, 0xb, R5 ;  /* 0x0000000bff077819 */ /* 0x000fc60000011405 */
[----:B------:R-:W-:Y:S02]  /*0160*/  IMAD.IADD R14, R2, 0x1, -R9 ;  /* 0x00000001020e7824 */ /* 0x000fe400078e0a09 */
[----:B------:R-:W-:Y:S01]  /*0170*/  IMAD R4, R7, 0x400, R4 ;  /* 0x0000040007047824 */ /* 0x000fe200078e0204 */
[----:B------:R-:W1:Y:S01]  /*0180*/  LDC.64 R2, c[0x0][0x210] ;  /* 0x00008400ff027b82 */ /* 0x000e620000000a00 */
[C---:B------:R-:W-:Y:S01]  /*0190*/  VIADD R15, R14.reuse, 0xffffffc0 ;  /* 0xffffffc00e0f7836 */ /* 0x040fe20000000000 */
[----:B------:R-:W-:-:S03]  /*01a0*/  ISETP.GT.AND P0, PT, R14, 0x3f, PT ;  /* 0x0000003f0e00780c */ /* 0x000fc60003f04270 */
[----:B------:R-:W-:-:S05]  /*01b0*/  IMAD R17, R15, 0x10, R4 ;  /* 0x000000100f117824 */ /* 0x000fca00078e0204 */
[----:B------:R-:W-:-:S04]  /*01c0*/  IADD3 R8, P1, R17, UR4, RZ ;  /* 0x0000000411087c10 */ /* 0x000fc8000ff3e0ff */
[----:B------:R-:W-:Y:S01]  /*01d0*/  LEA.HI.X.SX32 R9, R17, UR5, 0x1, P1 ;  /* 0x0000000511097c11 */ /* 0x000fe200088f0eff */
[----:B------:R-:W-:-:S04]  /*01e0*/  ULDC.64 UR4, c[0x0][0x208] ;  /* 0x0000820000047ab9 */ /* 0x000fc80000000a00 */
[----:B------:R3:W5:Y:S01]  /*01f0*/  @P0 LDG.E.U16 R6, desc[UR4][R8.64] ;  /* 0x0000000408060981 */ /* 0x000762000c1e1500 */
[----:B------:R-:W-:Y:S01]  /*0200*/  LOP3.LUT R5, R5, 0xfffff800, RZ, 0xc0, !PT ;  /* 0xfffff80005057812 */ /* 0x000fe200078ec0ff */
[----:B--2---:R-:W-:Y:S01]  /*0210*/  IMAD.WIDE R10, R17, 0x4, R10 ;  /* 0x00000004110a7825 */ /* 0x004fe200078e020a */
[----:B------:R-:W-:Y:S02]  /*0220*/  ISETP.GE.AND P1, PT, R14, 0x40, PT ;  /* 0x000000400e00780c */ /* 0x000fe40003f26270 */
[----:B------:R-:W-:Y:S01]  /*0230*/  CS2R R16, SRZ ;  /* 0x0000000000107805 */ /* 0x000fe2000001ff00 */
[----:B------:R-:W-:Y:S01]  /*0240*/  IMAD.IADD R14, R0, 0x1, -R5 ;  /* 0x00000001000e7824 */ /* 0x000fe200078e0a05 */
[----:B------:R-:W-:Y:S01]  /*0250*/  CS2R R4, SRZ ;  /* 0x0000000000047805 */ /* 0x000fe2000001ff00 */
[----:B----4-:R-:W-:-:S04]  /*0260*/  IMAD.WIDE R12, R15, 0x4, R12 ;  /* 0x000000040f0c7825 */ /* 0x010fc800078e020c */
[----:B---3--:R-:W-:Y:S01]  /*0270*/  IMAD R9, R7, 0x400, R14 ;  /* 0x0000040007097824 */ /* 0x008fe200078e020e */
[----:B------:R2:W3:Y:S04]  /*0280*/  @P0 LDG.E.64 R4, desc[UR4][R10.64] ;  /* 0x000000040a040981 */ /* 0x0004e8000c1e1b00 */
[----:B------:R-:W4:Y:S01]  /*0290*/  @P0 LDG.E.EL R16, desc[UR4][R12.64] ;  /* 0x000000040c100981 */ /* 0x000f22000c2e1900 */
[----:B-1----:R-:W-:-:S03]  /*02a0*/  IMAD.WIDE R8, R9, 0x4, R2 ;  /* 0x0000000409087825 */ /* 0x002fc600078e0202 */
[----:B------:R-:W4:Y:S01]  /*02b0*/  @P0 LDG.E.EL R17, desc[UR4][R12.64] ;  /* 0x000000040c110981 */ /* 0x000f22000c2e1900 */
[----:B------:R-:W-:-:S06]  /*02c0*/  CS2R R2, SRZ ;  /* 0x0000000000027805 */ /* 0x000fcc000001ff00 */
[----:B------:R-:W4:Y:S01]  /*02d0*/  @!P1 LDG.E.64 R2, desc[UR4][R8.64] ;  /* 0x0000000408029981 */ /* 0x000f22000c1e1b00 */
[----:B-----5:R-:W-:Y:S02]  /*02e0*/  SEL R14, R6, RZ, P0 ;  /* 0x000000ff060e7207 */ /* 0x020fe40000000000 */
[----:B------:R-:W1:Y:S02]  /*02f0*/  LDC.64 R6, c[0x0][0x230] ;  /* 0x00008c00ff067b82 */ /* 0x000e640000000a00 */
[C---:B------:R-:W-:Y:S02]  /*0300*/  LOP3.LUT R15, R14.reuse, 0xffff, RZ, 0xc0, !PT ;  /* 0x0000ffff0e0f7812 */ /* 0x040fe400078ec0ff */
[----:B------:R-:W-:Y:S02]  /*0310*/  LOP3.LUT P3, RZ, R14, 0xff, RZ, 0xc0, !PT ;  /* 0x000000ff0eff7812 */ /* 0x000fe4000786c0ff */
[----:B------:R-:W-:-:S04]  /*0320*/  SHF.R.U32.HI R15, RZ, 0x8, R15 ;  /* 0x00000008ff0f7819 */ /* 0x000fc8000001160f */
[----:B--2---:R-:W-:Y:S02]  /*0330*/  PRMT R10, R15, 0x9910, RZ ;  /* 0x000099100f0a7816 */ /* 0x004fe400000000ff */
[----:B---3--:R-:W-:Y:S02]  /*0340*/  SEL R4, R4, RZ, P0 ;  /* 0x000000ff04047207 */ /* 0x008fe40000000000 */
[----:B------:R-:W-:Y:S02]  /*0350*/  ISETP.NE.AND P2, PT, R10, RZ, PT ;  /* 0x000000ff0a00720c */ /* 0x000fe40003f45270 */
[----:B------:R-:W-:Y:S02]  /*0360*/  SEL R10, R5, RZ, P0 ;  /* 0x000000ff050a7207 */ /* 0x000fe40000000000 */
[----:B----4-:R-:W-:Y:S02]  /*0370*/  SEL R5, R16, RZ, P0 ;  /* 0x000000ff10057207 */ /* 0x010fe40000000000 */
[----:B------:R-:W-:-:S03]  /*0380*/  SEL R17, R17, RZ, P0 ;  /* 0x000000ff11117207 */ /* 0x000fc60000000000 */
[----:B------:R-:W-:Y:S01]  /*0390*/  FADD R4, R4, R5 ;  /* 0x0000000504047221 */ /* 0x000fe20000000000 */
[----:B-1----:R-:W-:-:S04]  /*03a0*/  IMAD.WIDE R6, R0, 0x4, R6 ;  /* 0x0000000400067825 */ /* 0x002fc800078e0206 */
[----:B------:R-:W-:Y:S01]  /*03b0*/  FADD R17, R10, R17 ;  /* 0x000000110a117221 */ /* 0x000fe20000000000 */
[----:B------:R-:W-:Y:S01]  /*03c0*/  SEL R5, R2, RZ, !P1 ;  /* 0x000000ff02057207 */ /* 0x000fe20004800000 */
[----:B------:R-:W-:Y:S01]  /*03d0*/  @!P3 FMUL R4, R4, 0.0099999997764825820923 ;  /* 0x3c23d70a0404b820 */ /* 0x000fe20000400000 */
[----:B------:R-:W-:Y:S01]  /*03e0*/  SEL R2, R3, RZ, !P1 ;  /* 0x000000ff03027207 */ /* 0x000fe20004800000 */
[----:B------:R-:W-:-:S03]  /*03f0*/  @!P2 FMUL R17, R17, 0.0099999997764825820923 ;  /* 0x3c23d70a1111a820 */ /* 0x000fc60000400000 */
[----:B------:R-:W-:Y:S02]  /*0400*/  SEL R4, R5, R4, !P1 ;  /* 0x0000000405047207 */ /* 0x000fe40004800000 */
[----:B------:R-:W-:-:S05]  /*0410*/  SEL R5, R2, R17, !P1 ;  /* 0x0000001102057207 */ /* 0x000fca0004800000 */
[----:B------:R-:W-:Y:S01]  /*0420*/  STG.E.64 desc[UR4][R6.64], R4 ;  /* 0x0000000406007986 */ /* 0x000fe2000c101b04 */
[----:B------:R-:W-:Y:S05]  /*0430*/  EXIT ;  /* 0x000000000000794d */ /* 0x000fea0003800000 */
.L_x_0:
[----:B------:R-:W-:-:S00]  /*0440*/  BRA `(.L_x_0) ;  /* 0xfffffffc00fc7947 */ /* 0x000fc0000383ffff */
[----:B------:R-:W-:-:S00]  /*0450*/  NOP ;  /* 0x0000000000007918 */ /* 0x000fc00000000000 */
        /* <DEDUP_REMOVED lines=10> */
.L_x_1:


//--------------------- .nv.constant0.triton_poi_fused_cat_2 --------------------------
	.section	.nv.constant0.triton_poi_fused_cat_2,"a",@progbits
	.sectionflags	@""
	.align	4
.nv.constant0.triton_poi_fused_cat_2:
	.zero		572
